//
// Generated by NVIDIA NVVM Compiler
//
// Compiler Build ID: CL-36424714
// Cuda compilation tools, release 13.0, V13.0.88
// Based on NVVM 20.0.0
//

.version 9.0
.target sm_100
.address_size 64

	// .globl	_Z15print_variablesv
.extern .func  (.param .b32 func_retval0) vprintf
(
	.param .b64 vprintf_param_0,
	.param .b64 vprintf_param_1
)
;
.global .align 1 .b8 $str[23] = {84, 104, 114, 101, 97, 100, 32, 37, 100, 47, 37, 100, 32, 105, 110, 32, 37, 100, 47, 37, 100, 10};

.visible .entry _Z15print_variablesv()
{
	.local .align 16 .b8 	__local_depot0[16];
	.reg .b64 	%SP;
	.reg .b64 	%SPL;
	.reg .b32 	%r<7>;
	.reg .b64 	%rd<5>;

	mov.u64 	%SPL, __local_depot0;
	cvta.local.u64 	%SP, %SPL;
	add.u64 	%rd1, %SP, 0;
	add.u64 	%rd2, %SPL, 0;
	mov.u32 	%r1, %tid.x;
	mov.u32 	%r2, %ntid.x;
	mov.u32 	%r3, %ctaid.x;
	mov.u32 	%r4, %nctaid.x;
	st.local.v4.u32 	[%rd2], {%r1, %r2, %r3, %r4};
	mov.u64 	%rd3, $str;
	cvta.global.u64 	%rd4, %rd3;
	{ // callseq 0, 0
	.param .b64 param0;
	st.param.b64 	[param0], %rd4;
	.param .b64 param1;
	st.param.b64 	[param1], %rd1;
	.param .b32 retval0;
	call.uni (retval0), 
	vprintf, 
	(
	param0, 
	param1
	);
	ld.param.b32 	%r5, [retval0];
	} // callseq 0
	ret;

}


// ===== COMPILED SASS (sm_100) =====

	.target	sm_100

	.elftype	@"ET_EXEC"


//--------------------- .note.nv.tkinfo           --------------------------
	.section	.note.nv.tkinfo,"",@"SHT_NOTE"
	.sectionflags	@"SHF_NOTE_NV_TKINFO"
	.tkinfo
        /*0018*/ 	.word	0x00000002
        /*0030*/ 	.string	""
        /*0030*/ 	.string	"ptxas"
        /*0030*/ 	.string	"Cuda compilation tools, release 13.0, V13.0.88"
        /*0030*/ 	.string	"Build cuda_13.0.r13.0/compiler.36424714_0"
        /*0030*/ 	.string	"-arch sm_100 -m 64 "



//--------------------- .note.nv.cuinfo           --------------------------
	.section	.note.nv.cuinfo,"",@"SHT_NOTE"
	.sectionflags	@"SHF_NOTE_NV_CUINFO"
        /*0018*/ 	.short	0x0002
        /*001a*/ 	.short	0x0064
        /*001c*/ 	.short	0x0082
	.zero		2


//--------------------- .nv.info                  --------------------------
	.section	.nv.info,"",@"SHT_CUDA_INFO"
	.align	4


	//----- nvinfo : EIATTR_REGCOUNT
	.align		4
        /*0000*/ 	.byte	0x04, 0x2f
        /*0002*/ 	.short	(.L_2 - .L_1)
	.align		4
.L_1:
        /*0004*/ 	.word	index@(_Z15print_variablesv)
        /*0008*/ 	.word	0x00000018


	//----- nvinfo : EIATTR_FRAME_SIZE
	.align		4
.L_2:
        /*000c*/ 	.byte	0x04, 0x11
        /*000e*/ 	.short	(.L_4 - .L_3)
	.align		4
.L_3:
        /*0010*/ 	.word	index@(_Z15print_variablesv)
        /*0014*/ 	.word	0x00000010


	//----- nvinfo : EIATTR_MIN_STACK_SIZE
	.align		4
.L_4:
        /*0018*/ 	.byte	0x04, 0x12
        /*001a*/ 	.short	(.L_6 - .L_5)
	.align		4
.L_5:
        /*001c*/ 	.word	index@(_Z15print_variablesv)
        /*0020*/ 	.word	0x00000010
.L_6:


//--------------------- .nv.compat                --------------------------
	.section	.nv.compat,"",@"SHT_CUDA_COMPAT_INFO"
	.align	4
        /*0000*/ 	.byte	0x02, 0x09, 0x00, 0x00, 0x02, 0x02, 0x01, 0x00, 0x02, 0x05, 0x05, 0x00, 0x03, 0x07, 0x01, 0x01
        /*0010*/ 	.byte	0x02, 0x03, 0x00, 0x00, 0x02, 0x06, 0x01, 0x00, 0x04, 0x0b, 0x08, 0x00, 0x09, 0x00, 0x00, 0x00
        /*0020*/ 	.byte	0x00, 0x00, 0x00, 0x00


//--------------------- .nv.info._Z15print_variablesv --------------------------
	.section	.nv.info._Z15print_variablesv,"",@"SHT_CUDA_INFO"
	.sectionflags	@""
	.align	4


	//----- nvinfo : EIATTR_CUDA_API_VERSION
	.align		4
        /*0000*/ 	.byte	0x04, 0x37
        /*0002*/ 	.short	(.L_8 - .L_7)
.L_7:
        /*0004*/ 	.word	0x00000082


	//----- nvinfo : EIATTR_SPARSE_MMA_MASK
	.align		4
.L_8:
        /*0008*/ 	.byte	0x03, 0x50
        /*000a*/ 	.short	0x0000


	//----- nvinfo : EIATTR_MAXREG_COUNT
	.align		4
        /*000c*/ 	.byte	0x03, 0x1b
        /*000e*/ 	.short	0x00ff


	//----- nvinfo : EIATTR_EXTERNS
	.align		4
        /*0010*/ 	.byte	0x04, 0x0f
        /*0012*/ 	.short	(.L_10 - .L_9)


	//   ....[0]....
	.align		4
.L_9:
        /*0014*/ 	.word	index@(vprintf)


	//----- nvinfo : EIATTR_MERCURY_ISA_VERSION
	.align		4
.L_10:
        /*0018*/ 	.byte	0x03, 0x5f
        /*001a*/ 	.short	0x0101


	//----- nvinfo : EIATTR_VRC_CTA_INIT_COUNT
	.align		4
        /*001c*/ 	.byte	0x02, 0x4a
	.zero		1
	.zero		1


	//----- nvinfo : EIATTR_SYSCALL_OFFSETS
	.align		4
        /*0020*/ 	.byte	0x04, 0x46
        /*0022*/ 	.short	(.L_12 - .L_11)


	//   ....[0]....
.L_11:
        /*0024*/ 	.word	0x00000110


	//----- nvinfo : EIATTR_EXIT_INSTR_OFFSETS
	.align		4
.L_12:
        /*0028*/ 	.byte	0x04, 0x1c
        /*002a*/ 	.short	(.L_14 - .L_13)


	//   ....[0]....
.L_13:
        /*002c*/ 	.word	0x00000120


	//----- nvinfo : EIATTR_SW_WAR
	.align		4
.L_14:
        /*0030*/ 	.byte	0x04, 0x36
        /*0032*/ 	.short	(.L_16 - .L_15)
.L_15:
        /*0034*/ 	.word	0x00000008
.L_16:


//--------------------- .nv.callgraph             --------------------------
	.section	.nv.callgraph,"",@"SHT_CUDA_CALLGRAPH"
	.align	4
	.sectionentsize	8
	.align		4
        /*0000*/ 	.word	0x00000000
	.align		4
        /*0004*/ 	.word	0xffffffff
	.align		4
        /*0008*/ 	.word	index@(_Z15print_variablesv)
	.align		4
        /*000c*/ 	.word	index@(vprintf)
	.align		4
        /*0010*/ 	.word	0x00000000
	.align		4
        /*0014*/ 	.word	0xfffffffe
	.align		4
        /*0018*/ 	.word	0x00000000
	.align		4
        /*001c*/ 	.word	0xfffffffd
	.align		4
        /*0020*/ 	.word	0x00000000
	.align		4
        /*0024*/ 	.word	0xfffffffc


//--------------------- .nv.constant4             --------------------------
	.section	.nv.constant4,"a",@progbits
	.align	8
	.align		8
.nv.constant4:
        /*0000*/ 	.dword	vprintf
	.align		8
        /*0008*/ 	.dword	$str


//--------------------- .text._Z15print_variablesv --------------------------
	.section	.text._Z15print_variablesv,"ax",@progbits
	.align	128
        .global         _Z15print_variablesv
        .type           _Z15print_variablesv,@function
        .size           _Z15print_variablesv,(.L_x_2 - _Z15print_variablesv)
        .other          _Z15print_variablesv,@"STO_CUDA_ENTRY STV_DEFAULT"
_Z15print_variablesv:
.text._Z15print_variablesv:
[----:B------:R-:W0:Y:S01]  /*0000*/  LDC R1, c[0x0][0x37c] ;  /* 0x0000df00ff017b82 */ /* 0x000e220000000800 */
[----:B------:R-:W1:Y:S01]  /*0010*/  S2R R8, SR_TID.X ;  /* 0x0000000000087919 */ /* 0x000e620000002100 */
[----:B------:R-:W2:Y:S06]  /*0020*/  LDCU UR5, c[0x0][0x2fc] ;  /* 0x00005f80ff0577ac */ /* 0x000eac0008000800 */
[----:B------:R-:W1:Y:S01]  /*0030*/  LDC R9, c[0x0][0x360] ;  /* 0x0000d800ff097b82 */ /* 0x000e620000000800 */
[----:B0-----:R-:W-:Y:S01]  /*0040*/  VIADD R1, R1, 0xfffffff0 ;  /* 0xfffffff001017836 */ /* 0x001fe20000000000 */
[----:B------:R-:W1:Y:S01]  /*0050*/  S2R R10, SR_CTAID.X ;  /* 0x00000000000a7919 */ /* 0x000e620000002500 */
[----:B------:R-:W-:Y:S01]  /*0060*/  MOV R0, 0x0 ;  /* 0x0000000000007802 */ /* 0x000fe20000000f00 */
[----:B------:R-:W0:Y:S04]  /*0070*/  LDCU UR4, c[0x0][0x2f8] ;  /* 0x00005f00ff0477ac */ /* 0x000e280008000800 */
[----:B------:R-:W1:Y:S01]  /*0080*/  LDC R11, c[0x0][0x370] ;  /* 0x0000dc00ff0b7b82 */ /* 0x000e620000000800 */
[----:B------:R-:W3:Y:S07]  /*0090*/  LDCU.64 UR6, c[0x4][0x8] ;  /* 0x01000100ff0677ac */ /* 0x000eee0008000a00 */
[----:B------:R4:W5:Y:S01]  /*00a0*/  LDC.64 R2, c[0x4][R0] ;  /* 0x0100000000027b82 */ /* 0x0009620000000a00 */
[----:B0-----:R-:W-:Y:S01]  /*00b0*/  IADD3 R6, P0, PT, R1, UR4, RZ ;  /* 0x0000000401067c10 */ /* 0x001fe2000ff1e0ff */
[----:B---3--:R-:W-:Y:S01]  /*00c0*/  IMAD.U32 R4, RZ, RZ, UR6 ;  /* 0x00000006ff047e24 */ /* 0x008fe2000f8e00ff */
[----:B------:R-:W-:-:S03]  /*00d0*/  MOV R5, UR7 ;  /* 0x0000000700057c02 */ /* 0x000fc60008000f00 */
[----:B--2---:R-:W-:Y:S01]  /*00e0*/  IMAD.X R7, RZ, RZ, UR5, P0 ;  /* 0x00000005ff077e24 */ /* 0x004fe200080e06ff */
[----:B-1----:R4:W-:Y:S07]  /*00f0*/  STL.128 [R1], R8 ;  /* 0x0000000801007387 */ /* 0x0029ee0000100c00 */
[----:B------:R-:W-:-:S07]  /*0100*/  LEPC R20, `(.L_x_0) ;  /* 0x000000001014794e */ /* 0x000fce0000000000 */
[----:B----45:R-:W-:Y:S05]  /*0110*/  CALL.ABS.NOINC R2 ;  /* 0x0000000002007343 */ /* 0x030fea0003c00000 */
.L_x_0:
[----:B------:R-:W-:Y:S05]  /*0120*/  EXIT ;  /* 0x000000000000794d */ /* 0x000fea0003800000 */
.L_x_1:
[----:B------:R-:W-:-:S00]  /*0130*/  BRA `(.L_x_1) ;  /* 0xfffffffc00fc7947 */ /* 0x000fc0000383ffff */
[----:B------:R-:W-:-:S00]  /*0140*/  NOP ;  /* 0x0000000000007918 */ /* 0x000fc00000000000 */
        /* <DEDUP_REMOVED lines=11> */
.L_x_2:


//--------------------- .nv.global.init           --------------------------
	.section	.nv.global.init,"aw",@progbits
.nv.global.init:
	.type		$str,@object
	.size		$str,(.L_0 - $str)
$str:
        /*0000*/ 	.byte	0x54, 0x68, 0x72, 0x65, 0x61, 0x64, 0x20, 0x25, 0x64, 0x2f, 0x25, 0x64, 0x20, 0x69, 0x6e, 0x20
        /*0010*/ 	.byte	0x25, 0x64, 0x2f, 0x25, 0x64, 0x0a, 0x00
.L_0:


//--------------------- .nv.shared.reserved.0     --------------------------
	.section	.nv.shared.reserved.0,"aw",@nobits
	.weak		__nv_reservedSMEM_offset_0_alias
	.size		__nv_reservedSMEM_offset_0_alias, 0, 64
	.other		__nv_reservedSMEM_offset_0_alias,@"STO_CUDA_RESERVED_SHARED STV_DEFAULT"
__nv_reservedSMEM_offset_0_alias:
	.zero		0
	.zero		64


//--------------------- .nv.constant0._Z15print_variablesv --------------------------
	.section	.nv.constant0._Z15print_variablesv,"a",@progbits
	.sectionflags	@""
	.align	4
.nv.constant0._Z15print_variablesv:
	.zero		896


//--------------------- SYMBOLS --------------------------

	.type		.nv.reservedSmem.offset0,@object
	.size		.nv.reservedSmem.offset0,0x4
	.type		vprintf,@function
